//
// Generated by NVIDIA NVVM Compiler
//
// Compiler Build ID: CL-36424714
// Cuda compilation tools, release 13.0, V13.0.88
// Based on NVVM 20.0.0
//

.version 9.0
.target sm_100
.address_size 64

	// .globl	_Z19copy_element_kernelPiS_i

.visible .entry _Z19copy_element_kernelPiS_i(
	.param .u64 .ptr .align 1 _Z19copy_element_kernelPiS_i_param_0,
	.param .u64 .ptr .align 1 _Z19copy_element_kernelPiS_i_param_1,
	.param .u32 _Z19copy_element_kernelPiS_i_param_2
)
{
	.reg .pred 	%p<4>;
	.reg .b32 	%r<8>;
	.reg .b64 	%rd<8>;

	ld.param.u64 	%rd1, [_Z19copy_element_kernelPiS_i_param_0];
	ld.param.u64 	%rd2, [_Z19copy_element_kernelPiS_i_param_1];
	ld.param.u32 	%r1, [_Z19copy_element_kernelPiS_i_param_2];
	mov.u32 	%r2, %ctaid.x;
	mov.u32 	%r3, %ntid.x;
	mul.lo.s32 	%r4, %r2, %r3;
	mov.u32 	%r5, %tid.x;
	neg.s32 	%r6, %r5;
	setp.ne.s32 	%p1, %r4, %r6;
	setp.gt.s32 	%p2, %r1, 1023;
	or.pred  	%p3, %p1, %p2;
	@%p3 bra 	$L__BB0_2;
	cvta.to.global.u64 	%rd3, %rd1;
	cvta.to.global.u64 	%rd4, %rd2;
	mul.wide.s32 	%rd5, %r1, 4;
	add.s64 	%rd6, %rd3, %rd5;
	ld.global.u32 	%r7, [%rd6];
	add.s64 	%rd7, %rd4, %rd5;
	st.global.u32 	[%rd7], %r7;
$L__BB0_2:
	ret;

}


// ===== COMPILED SASS (sm_100) =====

	.target	sm_100

	.elftype	@"ET_EXEC"


//--------------------- .note.nv.tkinfo           --------------------------
	.section	.note.nv.tkinfo,"",@"SHT_NOTE"
	.sectionflags	@"SHF_NOTE_NV_TKINFO"
	.tkinfo
        /*0018*/ 	.word	0x00000002
        /*0030*/ 	.string	""
        /*0030*/ 	.string	"ptxas"
        /*0030*/ 	.string	"Cuda compilation tools, release 13.0, V13.0.88"
        /*0030*/ 	.string	"Build cuda_13.0.r13.0/compiler.36424714_0"
        /*0030*/ 	.string	"-arch sm_100 -m 64 "



//--------------------- .note.nv.cuinfo           --------------------------
	.section	.note.nv.cuinfo,"",@"SHT_NOTE"
	.sectionflags	@"SHF_NOTE_NV_CUINFO"
        /*0018*/ 	.short	0x0002
        /*001a*/ 	.short	0x0064
        /*001c*/ 	.short	0x0082
	.zero		2


//--------------------- .nv.info                  --------------------------
	.section	.nv.info,"",@"SHT_CUDA_INFO"
	.align	4


	//----- nvinfo : EIATTR_REGCOUNT
	.align		4
        /*0000*/ 	.byte	0x04, 0x2f
        /*0002*/ 	.short	(.L_1 - .L_0)
	.align		4
.L_0:
        /*0004*/ 	.word	index@(_Z19copy_element_kernelPiS_i)
        /*0008*/ 	.word	0x0000000a


	//----- nvinfo : EIATTR_FRAME_SIZE
	.align		4
.L_1:
        /*000c*/ 	.byte	0x04, 0x11
        /*000e*/ 	.short	(.L_3 - .L_2)
	.align		4
.L_2:
        /*0010*/ 	.word	index@(_Z19copy_element_kernelPiS_i)
        /*0014*/ 	.word	0x00000000


	//----- nvinfo : EIATTR_MIN_STACK_SIZE
	.align		4
.L_3:
        /*0018*/ 	.byte	0x04, 0x12
        /*001a*/ 	.short	(.L_5 - .L_4)
	.align		4
.L_4:
        /*001c*/ 	.word	index@(_Z19copy_element_kernelPiS_i)
        /*0020*/ 	.word	0x00000000
.L_5:


//--------------------- .nv.compat                --------------------------
	.section	.nv.compat,"",@"SHT_CUDA_COMPAT_INFO"
	.align	4
        /*0000*/ 	.byte	0x02, 0x09, 0x00, 0x00, 0x02, 0x02, 0x01, 0x00, 0x02, 0x05, 0x05, 0x00, 0x03, 0x07, 0x01, 0x01
        /*0010*/ 	.byte	0x02, 0x03, 0x00, 0x00, 0x02, 0x06, 0x01, 0x00, 0x04, 0x0b, 0x08, 0x00, 0x09, 0x00, 0x00, 0x00
        /*0020*/ 	.byte	0x00, 0x00, 0x00, 0x00


//--------------------- .nv.info._Z19copy_element_kernelPiS_i --------------------------
	.section	.nv.info._Z19copy_element_kernelPiS_i,"",@"SHT_CUDA_INFO"
	.sectionflags	@""
	.align	4


	//----- nvinfo : EIATTR_CUDA_API_VERSION
	.align		4
        /*0000*/ 	.byte	0x04, 0x37
        /*0002*/ 	.short	(.L_7 - .L_6)
.L_6:
        /*0004*/ 	.word	0x00000082


	//----- nvinfo : EIATTR_KPARAM_INFO
	.align		4
.L_7:
        /*0008*/ 	.byte	0x04, 0x17
        /*000a*/ 	.short	(.L_9 - .L_8)
.L_8:
        /*000c*/ 	.word	0x00000000
        /*0010*/ 	.short	0x0002
        /*0012*/ 	.short	0x0010
        /*0014*/ 	.byte	0x00, 0xf0, 0x11, 0x00


	//----- nvinfo : EIATTR_KPARAM_INFO
	.align		4
.L_9:
        /*0018*/ 	.byte	0x04, 0x17
        /*001a*/ 	.short	(.L_11 - .L_10)
.L_10:
        /*001c*/ 	.word	0x00000000
        /*0020*/ 	.short	0x0001
        /*0022*/ 	.short	0x0008
        /*0024*/ 	.byte	0x00, 0xf5, 0x21, 0x00


	//----- nvinfo : EIATTR_KPARAM_INFO
	.align		4
.L_11:
        /*0028*/ 	.byte	0x04, 0x17
        /*002a*/ 	.short	(.L_13 - .L_12)
.L_12:
        /*002c*/ 	.word	0x00000000
        /*0030*/ 	.short	0x0000
        /*0032*/ 	.short	0x0000
        /*0034*/ 	.byte	0x00, 0xf5, 0x21, 0x00


	//----- nvinfo : EIATTR_SPARSE_MMA_MASK
	.align		4
.L_13:
        /*0038*/ 	.byte	0x03, 0x50
        /*003a*/ 	.short	0x0000


	//----- nvinfo : EIATTR_MAXREG_COUNT
	.align		4
        /*003c*/ 	.byte	0x03, 0x1b
        /*003e*/ 	.short	0x00ff


	//----- nvinfo : EIATTR_MERCURY_ISA_VERSION
	.align		4
        /*0040*/ 	.byte	0x03, 0x5f
        /*0042*/ 	.short	0x0101


	//----- nvinfo : EIATTR_VRC_CTA_INIT_COUNT
	.align		4
        /*0044*/ 	.byte	0x02, 0x4a
	.zero		1
	.zero		1


	//----- nvinfo : EIATTR_EXIT_INSTR_OFFSETS
	.align		4
        /*0048*/ 	.byte	0x04, 0x1c
        /*004a*/ 	.short	(.L_15 - .L_14)


	//   ....[0]....
.L_14:
        /*004c*/ 	.word	0x00000090


	//   ....[1]....
        /*0050*/ 	.word	0x00000110


	//----- nvinfo : EIATTR_CBANK_PARAM_SIZE
	.align		4
.L_15:
        /*0054*/ 	.byte	0x03, 0x19
        /*0056*/ 	.short	0x0014


	//----- nvinfo : EIATTR_PARAM_CBANK
	.align		4
        /*0058*/ 	.byte	0x04, 0x0a
        /*005a*/ 	.short	(.L_17 - .L_16)
	.align		4
.L_16:
        /*005c*/ 	.word	index@(.nv.constant0._Z19copy_element_kernelPiS_i)
        /*0060*/ 	.short	0x0380
        /*0062*/ 	.short	0x0014


	//----- nvinfo : EIATTR_SW_WAR
	.align		4
.L_17:
        /*0064*/ 	.byte	0x04, 0x36
        /*0066*/ 	.short	(.L_19 - .L_18)
.L_18:
        /*0068*/ 	.word	0x00000008
.L_19:


//--------------------- .nv.callgraph             --------------------------
	.section	.nv.callgraph,"",@"SHT_CUDA_CALLGRAPH"
	.align	4
	.sectionentsize	8
	.align		4
        /*0000*/ 	.word	0x00000000
	.align		4
        /*0004*/ 	.word	0xffffffff
	.align		4
        /*0008*/ 	.word	0x00000000
	.align		4
        /*000c*/ 	.word	0xfffffffe
	.align		4
        /*0010*/ 	.word	0x00000000
	.align		4
        /*0014*/ 	.word	0xfffffffd
	.align		4
        /*0018*/ 	.word	0x00000000
	.align		4
        /*001c*/ 	.word	0xfffffffc


//--------------------- .text._Z19copy_element_kernelPiS_i --------------------------
	.section	.text._Z19copy_element_kernelPiS_i,"ax",@progbits
	.align	128
        .global         _Z19copy_element_kernelPiS_i
        .type           _Z19copy_element_kernelPiS_i,@function
        .size           _Z19copy_element_kernelPiS_i,(.L_x_1 - _Z19copy_element_kernelPiS_i)
        .other          _Z19copy_element_kernelPiS_i,@"STO_CUDA_ENTRY STV_DEFAULT"
_Z19copy_element_kernelPiS_i:
.text._Z19copy_element_kernelPiS_i:
[----:B------:R-:W-:Y:S01]  /*0000*/  LDC R1, c[0x0][0x37c] ;  /* 0x0000df00ff017b82 */ /* 0x000fe20000000800 */
[----:B------:R-:W0:Y:S07]  /*0010*/  S2R R0, SR_TID.X ;  /* 0x0000000000007919 */ /* 0x000e2e0000002100 */
[----:B------:R-:W1:Y:S01]  /*0020*/  S2UR UR4, SR_CTAID.X ;  /* 0x00000000000479c3 */ /* 0x000e620000002500 */
[----:B------:R-:W1:Y:S07]  /*0030*/  LDCU UR5, c[0x0][0x360] ;  /* 0x00006c00ff0577ac */ /* 0x000e6e0008000800 */
[----:B------:R-:W2:Y:S01]  /*0040*/  LDC R7, c[0x0][0x390] ;  /* 0x0000e400ff077b82 */ /* 0x000ea20000000800 */
[----:B-1----:R-:W-:Y:S01]  /*0050*/  UIMAD UR4, UR4, UR5, URZ ;  /* 0x00000005040472a4 */ /* 0x002fe2000f8e02ff */
[----:B0-----:R-:W-:-:S02]  /*0060*/  IADD3 R0, PT, PT, -R0, RZ, RZ ;  /* 0x000000ff00007210 */ /* 0x001fc40007ffe1ff */
[----:B--2---:R-:W-:-:S04]  /*0070*/  ISETP.GT.AND P0, PT, R7, 0x3ff, PT ;  /* 0x000003ff0700780c */ /* 0x004fc80003f04270 */
[----:B------:R-:W-:-:S13]  /*0080*/  ISETP.NE.OR P0, PT, R0, UR4, P0 ;  /* 0x0000000400007c0c */ /* 0x000fda0008705670 */
[----:B------:R-:W-:Y:S05]  /*0090*/  @P0 EXIT ;  /* 0x000000000000094d */ /* 0x000fea0003800000 */
[----:B------:R-:W0:Y:S01]  /*00a0*/  LDC.64 R2, c[0x0][0x380] ;  /* 0x0000e000ff027b82 */ /* 0x000e220000000a00 */
[----:B------:R-:W1:Y:S07]  /*00b0*/  LDCU.64 UR4, c[0x0][0x358] ;  /* 0x00006b00ff0477ac */ /* 0x000e6e0008000a00 */
[----:B------:R-:W2:Y:S01]  /*00c0*/  LDC.64 R4, c[0x0][0x388] ;  /* 0x0000e200ff047b82 */ /* 0x000ea20000000a00 */
[----:B0-----:R-:W-:-:S06]  /*00d0*/  IMAD.WIDE R2, R7, 0x4, R2 ;  /* 0x0000000407027825 */ /* 0x001fcc00078e0202 */
[----:B-1----:R-:W3:Y:S01]  /*00e0*/  LDG.E R3, desc[UR4][R2.64] ;  /* 0x0000000402037981 */ /* 0x002ee2000c1e1900 */
[----:B--2---:R-:W-:-:S05]  /*00f0*/  IMAD.WIDE R4, R7, 0x4, R4 ;  /* 0x0000000407047825 */ /* 0x004fca00078e0204 */
[----:B---3--:R-:W-:Y:S01]  /*0100*/  STG.E desc[UR4][R4.64], R3 ;  /* 0x0000000304007986 */ /* 0x008fe2000c101904 */
[----:B------:R-:W-:Y:S05]  /*0110*/  EXIT ;  /* 0x000000000000794d */ /* 0x000fea0003800000 */
.L_x_0:
[----:B------:R-:W-:-:S00]  /*0120*/  BRA `(.L_x_0) ;  /* 0xfffffffc00fc7947 */ /* 0x000fc0000383ffff */
[----:B------:R-:W-:-:S00]  /*0130*/  NOP ;  /* 0x0000000000007918 */ /* 0x000fc00000000000 */
        /* <DEDUP_REMOVED lines=12> */
.L_x_1:


//--------------------- .nv.shared.reserved.0     --------------------------
	.section	.nv.shared.reserved.0,"aw",@nobits
	.weak		__nv_reservedSMEM_offset_0_alias
	.size		__nv_reservedSMEM_offset_0_alias, 0, 64
	.other		__nv_reservedSMEM_offset_0_alias,@"STO_CUDA_RESERVED_SHARED STV_DEFAULT"
__nv_reservedSMEM_offset_0_alias:
	.zero		0
	.zero		64


//--------------------- .nv.constant0._Z19copy_element_kernelPiS_i --------------------------
	.section	.nv.constant0._Z19copy_element_kernelPiS_i,"a",@progbits
	.sectionflags	@""
	.align	4
.nv.constant0._Z19copy_element_kernelPiS_i:
	.zero		916


//--------------------- SYMBOLS --------------------------

	.type		.nv.reservedSmem.offset0,@object
	.size		.nv.reservedSmem.offset0,0x4
